//
// Generated by NVIDIA NVVM Compiler
//
// Compiler Build ID: CL-36424714
// Cuda compilation tools, release 13.0, V13.0.88
// Based on NVVM 20.0.0
//

.version 9.0
.target sm_100
.address_size 64

	// .globl	_Z10kernelScanPiS_S_i
// _ZZ10kernelScanPiS_S_iE11partialScan has been demoted

.visible .entry _Z10kernelScanPiS_S_i(
	.param .u64 .ptr .align 1 _Z10kernelScanPiS_S_i_param_0,
	.param .u64 .ptr .align 1 _Z10kernelScanPiS_S_i_param_1,
	.param .u64 .ptr .align 1 _Z10kernelScanPiS_S_i_param_2,
	.param .u32 _Z10kernelScanPiS_S_i_param_3
)
{
	.reg .pred 	%p<17>;
	.reg .b32 	%r<86>;
	.reg .b64 	%rd<13>;
	// demoted variable
	.shared .align 4 .b8 _ZZ10kernelScanPiS_S_iE11partialScan[512];
	ld.param.u64 	%rd1, [_Z10kernelScanPiS_S_i_param_0];
	ld.param.u64 	%rd2, [_Z10kernelScanPiS_S_i_param_1];
	ld.param.u64 	%rd3, [_Z10kernelScanPiS_S_i_param_2];
	ld.param.u32 	%r7, [_Z10kernelScanPiS_S_i_param_3];
	mov.u32 	%r8, %ntid.x;
	mov.u32 	%r1, %tid.x;
	mov.u32 	%r2, %ctaid.x;
	mad.lo.s32 	%r3, %r2, %r8, %r1;
	setp.ge.s32 	%p1, %r3, %r7;
	shl.b32 	%r9, %r1, 2;
	mov.u32 	%r10, _ZZ10kernelScanPiS_S_iE11partialScan;
	add.s32 	%r4, %r10, %r9;
	@%p1 bra 	$L__BB0_2;
	cvta.to.global.u64 	%rd4, %rd1;
	mul.wide.u32 	%rd5, %r3, 4;
	add.s64 	%rd6, %rd4, %rd5;
	ld.global.u32 	%r12, [%rd6];
	st.shared.u32 	[%r4], %r12;
	bra.uni 	$L__BB0_3;
$L__BB0_2:
	mov.b32 	%r11, 0;
	st.shared.u32 	[%r4], %r11;
$L__BB0_3:
	bar.sync 	0;
	add.s32 	%r5, %r1, 1;
	setp.gt.u32 	%p2, %r1, 63;
	@%p2 bra 	$L__BB0_5;
	shl.b32 	%r13, %r5, 3;
	add.s32 	%r15, %r10, %r13;
	ld.shared.u32 	%r16, [%r15+-8];
	ld.shared.u32 	%r17, [%r15+-4];
	add.s32 	%r18, %r17, %r16;
	st.shared.u32 	[%r15+-4], %r18;
$L__BB0_5:
	bar.sync 	0;
	setp.gt.u32 	%p3, %r1, 31;
	@%p3 bra 	$L__BB0_7;
	shl.b32 	%r19, %r5, 4;
	add.s32 	%r21, %r10, %r19;
	ld.shared.u32 	%r22, [%r21+-12];
	ld.shared.u32 	%r23, [%r21+-4];
	add.s32 	%r24, %r23, %r22;
	st.shared.u32 	[%r21+-4], %r24;
$L__BB0_7:
	bar.sync 	0;
	setp.gt.u32 	%p4, %r1, 15;
	@%p4 bra 	$L__BB0_9;
	shl.b32 	%r25, %r5, 5;
	add.s32 	%r27, %r10, %r25;
	ld.shared.u32 	%r28, [%r27+-20];
	ld.shared.u32 	%r29, [%r27+-4];
	add.s32 	%r30, %r29, %r28;
	st.shared.u32 	[%r27+-4], %r30;
$L__BB0_9:
	bar.sync 	0;
	setp.gt.u32 	%p5, %r1, 7;
	@%p5 bra 	$L__BB0_11;
	shl.b32 	%r31, %r5, 6;
	add.s32 	%r33, %r10, %r31;
	ld.shared.u32 	%r34, [%r33+-36];
	ld.shared.u32 	%r35, [%r33+-4];
	add.s32 	%r36, %r35, %r34;
	st.shared.u32 	[%r33+-4], %r36;
$L__BB0_11:
	bar.sync 	0;
	setp.gt.u32 	%p6, %r1, 3;
	@%p6 bra 	$L__BB0_13;
	shl.b32 	%r37, %r5, 7;
	add.s32 	%r39, %r10, %r37;
	ld.shared.u32 	%r40, [%r39+-68];
	ld.shared.u32 	%r41, [%r39+-4];
	add.s32 	%r42, %r41, %r40;
	st.shared.u32 	[%r39+-4], %r42;
$L__BB0_13:
	bar.sync 	0;
	setp.gt.u32 	%p7, %r1, 1;
	@%p7 bra 	$L__BB0_15;
	shl.b32 	%r43, %r5, 8;
	add.s32 	%r45, %r10, %r43;
	ld.shared.u32 	%r46, [%r45+-132];
	ld.shared.u32 	%r47, [%r45+-4];
	add.s32 	%r48, %r47, %r46;
	st.shared.u32 	[%r45+-4], %r48;
$L__BB0_15:
	bar.sync 	0;
	setp.ne.s32 	%p8, %r1, 0;
	@%p8 bra 	$L__BB0_17;
	ld.shared.u32 	%r49, [_ZZ10kernelScanPiS_S_iE11partialScan+252];
	ld.shared.u32 	%r50, [_ZZ10kernelScanPiS_S_iE11partialScan+508];
	add.s32 	%r51, %r50, %r49;
	st.shared.u32 	[_ZZ10kernelScanPiS_S_iE11partialScan+508], %r51;
$L__BB0_17:
	setp.ne.s32 	%p9, %r1, 0;
	bar.sync 	0;
	shl.b32 	%r6, %r5, 1;
	bar.sync 	0;
	@%p9 bra 	$L__BB0_19;
	ld.shared.u32 	%r52, [_ZZ10kernelScanPiS_S_iE11partialScan+252];
	ld.shared.u32 	%r53, [_ZZ10kernelScanPiS_S_iE11partialScan+380];
	add.s32 	%r54, %r53, %r52;
	st.shared.u32 	[_ZZ10kernelScanPiS_S_iE11partialScan+380], %r54;
$L__BB0_19:
	bar.sync 	0;
	setp.gt.u32 	%p10, %r1, 2;
	@%p10 bra 	$L__BB0_21;
	shl.b32 	%r55, %r6, 6;
	add.s32 	%r57, %r10, %r55;
	ld.shared.u32 	%r58, [%r57+-4];
	ld.shared.u32 	%r59, [%r57+60];
	add.s32 	%r60, %r59, %r58;
	st.shared.u32 	[%r57+60], %r60;
$L__BB0_21:
	bar.sync 	0;
	setp.gt.u32 	%p11, %r1, 6;
	@%p11 bra 	$L__BB0_23;
	shl.b32 	%r61, %r6, 5;
	add.s32 	%r63, %r10, %r61;
	ld.shared.u32 	%r64, [%r63+-4];
	ld.shared.u32 	%r65, [%r63+28];
	add.s32 	%r66, %r65, %r64;
	st.shared.u32 	[%r63+28], %r66;
$L__BB0_23:
	bar.sync 	0;
	setp.gt.u32 	%p12, %r1, 14;
	@%p12 bra 	$L__BB0_25;
	shl.b32 	%r67, %r6, 4;
	add.s32 	%r69, %r10, %r67;
	ld.shared.u32 	%r70, [%r69+-4];
	ld.shared.u32 	%r71, [%r69+12];
	add.s32 	%r72, %r71, %r70;
	st.shared.u32 	[%r69+12], %r72;
$L__BB0_25:
	bar.sync 	0;
	setp.gt.u32 	%p13, %r1, 30;
	@%p13 bra 	$L__BB0_27;
	shl.b32 	%r73, %r6, 3;
	add.s32 	%r75, %r10, %r73;
	ld.shared.u32 	%r76, [%r75+-4];
	ld.shared.u32 	%r77, [%r75+4];
	add.s32 	%r78, %r77, %r76;
	st.shared.u32 	[%r75+4], %r78;
$L__BB0_27:
	bar.sync 	0;
	setp.gt.u32 	%p14, %r1, 62;
	@%p14 bra 	$L__BB0_29;
	add.s32 	%r80, %r4, %r9;
	ld.shared.u32 	%r81, [%r80+4];
	ld.shared.u32 	%r82, [%r80+8];
	add.s32 	%r83, %r82, %r81;
	st.shared.u32 	[%r80+8], %r83;
$L__BB0_29:
	setp.ge.s32 	%p15, %r3, %r7;
	bar.sync 	0;
	@%p15 bra 	$L__BB0_31;
	ld.shared.u32 	%r84, [%r4];
	cvta.to.global.u64 	%rd7, %rd2;
	mul.wide.u32 	%rd8, %r3, 4;
	add.s64 	%rd9, %rd7, %rd8;
	st.global.u32 	[%rd9], %r84;
$L__BB0_31:
	setp.ne.s32 	%p16, %r1, 0;
	@%p16 bra 	$L__BB0_33;
	ld.shared.u32 	%r85, [_ZZ10kernelScanPiS_S_iE11partialScan+508];
	cvta.to.global.u64 	%rd10, %rd3;
	mul.wide.u32 	%rd11, %r2, 4;
	add.s64 	%rd12, %rd10, %rd11;
	st.global.u32 	[%rd12], %r85;
$L__BB0_33:
	ret;

}
	// .globl	_Z14kernelBlockSumPiS_i
.visible .entry _Z14kernelBlockSumPiS_i(
	.param .u64 .ptr .align 1 _Z14kernelBlockSumPiS_i_param_0,
	.param .u64 .ptr .align 1 _Z14kernelBlockSumPiS_i_param_1,
	.param .u32 _Z14kernelBlockSumPiS_i_param_2
)
{
	.reg .pred 	%p<2>;
	.reg .b32 	%r<9>;
	.reg .b64 	%rd<9>;

	ld.param.u64 	%rd1, [_Z14kernelBlockSumPiS_i_param_0];
	ld.param.u64 	%rd2, [_Z14kernelBlockSumPiS_i_param_1];
	ld.param.u32 	%r3, [_Z14kernelBlockSumPiS_i_param_2];
	mov.u32 	%r4, %ntid.x;
	mov.u32 	%r5, %tid.x;
	mov.u32 	%r1, %ctaid.x;
	mad.lo.s32 	%r2, %r1, %r4, %r5;
	setp.ge.s32 	%p1, %r2, %r3;
	@%p1 bra 	$L__BB1_2;
	cvta.to.global.u64 	%rd3, %rd2;
	cvta.to.global.u64 	%rd4, %rd1;
	mul.wide.u32 	%rd5, %r1, 4;
	add.s64 	%rd6, %rd3, %rd5;
	ld.global.u32 	%r6, [%rd6];
	mul.wide.u32 	%rd7, %r2, 4;
	add.s64 	%rd8, %rd4, %rd7;
	ld.global.u32 	%r7, [%rd8];
	add.s32 	%r8, %r7, %r6;
	st.global.u32 	[%rd8], %r8;
$L__BB1_2:
	ret;

}


// ===== COMPILED SASS (sm_100) =====

	.target	sm_100

	.elftype	@"ET_EXEC"


//--------------------- .note.nv.tkinfo           --------------------------
	.section	.note.nv.tkinfo,"",@"SHT_NOTE"
	.sectionflags	@"SHF_NOTE_NV_TKINFO"
	.tkinfo
        /*0018*/ 	.word	0x00000002
        /*0030*/ 	.string	""
        /*0030*/ 	.string	"ptxas"
        /*0030*/ 	.string	"Cuda compilation tools, release 13.0, V13.0.88"
        /*0030*/ 	.string	"Build cuda_13.0.r13.0/compiler.36424714_0"
        /*0030*/ 	.string	"-arch sm_100 -m 64 "



//--------------------- .note.nv.cuinfo           --------------------------
	.section	.note.nv.cuinfo,"",@"SHT_NOTE"
	.sectionflags	@"SHF_NOTE_NV_CUINFO"
        /*0018*/ 	.short	0x0002
        /*001a*/ 	.short	0x0064
        /*001c*/ 	.short	0x0082
	.zero		2


//--------------------- .nv.info                  --------------------------
	.section	.nv.info,"",@"SHT_CUDA_INFO"
	.align	4


	//----- nvinfo : EIATTR_REGCOUNT
	.align		4
        /*0000*/ 	.byte	0x04, 0x2f
        /*0002*/ 	.short	(.L_1 - .L_0)
	.align		4
.L_0:
        /*0004*/ 	.word	index@(_Z10kernelScanPiS_S_i)
        /*0008*/ 	.word	0x00000011


	//----- nvinfo : EIATTR_FRAME_SIZE
	.align		4
.L_1:
        /*000c*/ 	.byte	0x04, 0x11
        /*000e*/ 	.short	(.L_3 - .L_2)
	.align		4
.L_2:
        /*0010*/ 	.word	index@(_Z10kernelScanPiS_S_i)
        /*0014*/ 	.word	0x00000000


	//----- nvinfo : EIATTR_REGCOUNT
	.align		4
.L_3:
        /*0018*/ 	.byte	0x04, 0x2f
        /*001a*/ 	.short	(.L_5 - .L_4)
	.align		4
.L_4:
        /*001c*/ 	.word	index@(_Z14kernelBlockSumPiS_i)
        /*0020*/ 	.word	0x0000000a


	//----- nvinfo : EIATTR_FRAME_SIZE
	.align		4
.L_5:
        /*0024*/ 	.byte	0x04, 0x11
        /*0026*/ 	.short	(.L_7 - .L_6)
	.align		4
.L_6:
        /*0028*/ 	.word	index@(_Z14kernelBlockSumPiS_i)
        /*002c*/ 	.word	0x00000000


	//----- nvinfo : EIATTR_MIN_STACK_SIZE
	.align		4
.L_7:
        /*0030*/ 	.byte	0x04, 0x12
        /*0032*/ 	.short	(.L_9 - .L_8)
	.align		4
.L_8:
        /*0034*/ 	.word	index@(_Z14kernelBlockSumPiS_i)
        /*0038*/ 	.word	0x00000000


	//----- nvinfo : EIATTR_MIN_STACK_SIZE
	.align		4
.L_9:
        /*003c*/ 	.byte	0x04, 0x12
        /*003e*/ 	.short	(.L_11 - .L_10)
	.align		4
.L_10:
        /*0040*/ 	.word	index@(_Z10kernelScanPiS_S_i)
        /*0044*/ 	.word	0x00000000
.L_11:


//--------------------- .nv.compat                --------------------------
	.section	.nv.compat,"",@"SHT_CUDA_COMPAT_INFO"
	.align	4
        /*0000*/ 	.byte	0x02, 0x09, 0x00, 0x00, 0x02, 0x02, 0x01, 0x00, 0x02, 0x05, 0x05, 0x00, 0x03, 0x07, 0x01, 0x01
        /*0010*/ 	.byte	0x02, 0x03, 0x00, 0x00, 0x02, 0x06, 0x01, 0x00, 0x04, 0x0b, 0x08, 0x00, 0x09, 0x00, 0x00, 0x00
        /*0020*/ 	.byte	0x00, 0x00, 0x00, 0x00


//--------------------- .nv.info._Z14kernelBlockSumPiS_i --------------------------
	.section	.nv.info._Z14kernelBlockSumPiS_i,"",@"SHT_CUDA_INFO"
	.sectionflags	@""
	.align	4


	//----- nvinfo : EIATTR_CUDA_API_VERSION
	.align		4
        /*0000*/ 	.byte	0x04, 0x37
        /*0002*/ 	.short	(.L_13 - .L_12)
.L_12:
        /*0004*/ 	.word	0x00000082


	//----- nvinfo : EIATTR_KPARAM_INFO
	.align		4
.L_13:
        /*0008*/ 	.byte	0x04, 0x17
        /*000a*/ 	.short	(.L_15 - .L_14)
.L_14:
        /*000c*/ 	.word	0x00000000
        /*0010*/ 	.short	0x0002
        /*0012*/ 	.short	0x0010
        /*0014*/ 	.byte	0x00, 0xf0, 0x11, 0x00


	//----- nvinfo : EIATTR_KPARAM_INFO
	.align		4
.L_15:
        /*0018*/ 	.byte	0x04, 0x17
        /*001a*/ 	.short	(.L_17 - .L_16)
.L_16:
        /*001c*/ 	.word	0x00000000
        /*0020*/ 	.short	0x0001
        /*0022*/ 	.short	0x0008
        /*0024*/ 	.byte	0x00, 0xf5, 0x21, 0x00


	//----- nvinfo : EIATTR_KPARAM_INFO
	.align		4
.L_17:
        /*0028*/ 	.byte	0x04, 0x17
        /*002a*/ 	.short	(.L_19 - .L_18)
.L_18:
        /*002c*/ 	.word	0x00000000
        /*0030*/ 	.short	0x0000
        /*0032*/ 	.short	0x0000
        /*0034*/ 	.byte	0x00, 0xf5, 0x21, 0x00


	//----- nvinfo : EIATTR_SPARSE_MMA_MASK
	.align		4
.L_19:
        /*0038*/ 	.byte	0x03, 0x50
        /*003a*/ 	.short	0x0000


	//----- nvinfo : EIATTR_MAXREG_COUNT
	.align		4
        /*003c*/ 	.byte	0x03, 0x1b
        /*003e*/ 	.short	0x00ff


	//----- nvinfo : EIATTR_MERCURY_ISA_VERSION
	.align		4
        /*0040*/ 	.byte	0x03, 0x5f
        /*0042*/ 	.short	0x0101


	//----- nvinfo : EIATTR_VRC_CTA_INIT_COUNT
	.align		4
        /*0044*/ 	.byte	0x02, 0x4a
	.zero		1
	.zero		1


	//----- nvinfo : EIATTR_EXIT_INSTR_OFFSETS
	.align		4
        /*0048*/ 	.byte	0x04, 0x1c
        /*004a*/ 	.short	(.L_21 - .L_20)


	//   ....[0]....
.L_20:
        /*004c*/ 	.word	0x00000070


	//   ....[1]....
        /*0050*/ 	.word	0x00000110


	//----- nvinfo : EIATTR_CBANK_PARAM_SIZE
	.align		4
.L_21:
        /*0054*/ 	.byte	0x03, 0x19
        /*0056*/ 	.short	0x0014


	//----- nvinfo : EIATTR_PARAM_CBANK
	.align		4
        /*0058*/ 	.byte	0x04, 0x0a
        /*005a*/ 	.short	(.L_23 - .L_22)
	.align		4
.L_22:
        /*005c*/ 	.word	index@(.nv.constant0._Z14kernelBlockSumPiS_i)
        /*0060*/ 	.short	0x0380
        /*0062*/ 	.short	0x0014


	//----- nvinfo : EIATTR_SW_WAR
	.align		4
.L_23:
        /*0064*/ 	.byte	0x04, 0x36
        /*0066*/ 	.short	(.L_25 - .L_24)
.L_24:
        /*0068*/ 	.word	0x00000008
.L_25:


//--------------------- .nv.info._Z10kernelScanPiS_S_i --------------------------
	.section	.nv.info._Z10kernelScanPiS_S_i,"",@"SHT_CUDA_INFO"
	.sectionflags	@""
	.align	4


	//----- nvinfo : EIATTR_CUDA_API_VERSION
	.align		4
        /*0000*/ 	.byte	0x04, 0x37
        /*0002*/ 	.short	(.L_27 - .L_26)
.L_26:
        /*0004*/ 	.word	0x00000082


	//----- nvinfo : EIATTR_KPARAM_INFO
	.align		4
.L_27:
        /*0008*/ 	.byte	0x04, 0x17
        /*000a*/ 	.short	(.L_29 - .L_28)
.L_28:
        /*000c*/ 	.word	0x00000000
        /*0010*/ 	.short	0x0003
        /*0012*/ 	.short	0x0018
        /*0014*/ 	.byte	0x00, 0xf0, 0x11, 0x00


	//----- nvinfo : EIATTR_KPARAM_INFO
	.align		4
.L_29:
        /*0018*/ 	.byte	0x04, 0x17
        /*001a*/ 	.short	(.L_31 - .L_30)
.L_30:
        /*001c*/ 	.word	0x00000000
        /*0020*/ 	.short	0x0002
        /*0022*/ 	.short	0x0010
        /*0024*/ 	.byte	0x00, 0xf5, 0x21, 0x00


	//----- nvinfo : EIATTR_KPARAM_INFO
	.align		4
.L_31:
        /*0028*/ 	.byte	0x04, 0x17
        /*002a*/ 	.short	(.L_33 - .L_32)
.L_32:
        /*002c*/ 	.word	0x00000000
        /*0030*/ 	.short	0x0001
        /*0032*/ 	.short	0x0008
        /*0034*/ 	.byte	0x00, 0xf5, 0x21, 0x00


	//----- nvinfo : EIATTR_KPARAM_INFO
	.align		4
.L_33:
        /*0038*/ 	.byte	0x04, 0x17
        /*003a*/ 	.short	(.L_35 - .L_34)
.L_34:
        /*003c*/ 	.word	0x00000000
        /*0040*/ 	.short	0x0000
        /*0042*/ 	.short	0x0000
        /*0044*/ 	.byte	0x00, 0xf5, 0x21, 0x00


	//----- nvinfo : EIATTR_SPARSE_MMA_MASK
	.align		4
.L_35:
        /*0048*/ 	.byte	0x03, 0x50
        /*004a*/ 	.short	0x0000


	//----- nvinfo : EIATTR_MAXREG_COUNT
	.align		4
        /*004c*/ 	.byte	0x03, 0x1b
        /*004e*/ 	.short	0x00ff


	//----- nvinfo : EIATTR_NUM_BARRIERS
	.align		4
        /*0050*/ 	.byte	0x02, 0x4c
        /*0052*/ 	.byte	0x01
	.zero		1


	//----- nvinfo : EIATTR_MERCURY_ISA_VERSION
	.align		4
        /*0054*/ 	.byte	0x03, 0x5f
        /*0056*/ 	.short	0x0101


	//----- nvinfo : EIATTR_VRC_CTA_INIT_COUNT
	.align		4
        /*0058*/ 	.byte	0x02, 0x4a
	.zero		1
	.zero		1


	//----- nvinfo : EIATTR_EXIT_INSTR_OFFSETS
	.align		4
        /*005c*/ 	.byte	0x04, 0x1c
        /*005e*/ 	.short	(.L_37 - .L_36)


	//   ....[0]....
.L_36:
        /*0060*/ 	.word	0x000006e0


	//   ....[1]....
        /*0064*/ 	.word	0x00000730


	//----- nvinfo : EIATTR_CBANK_PARAM_SIZE
	.align		4
.L_37:
        /*0068*/ 	.byte	0x03, 0x19
        /*006a*/ 	.short	0x001c


	//----- nvinfo : EIATTR_PARAM_CBANK
	.align		4
        /*006c*/ 	.byte	0x04, 0x0a
        /*006e*/ 	.short	(.L_39 - .L_38)
	.align		4
.L_38:
        /*0070*/ 	.word	index@(.nv.constant0._Z10kernelScanPiS_S_i)
        /*0074*/ 	.short	0x0380
        /*0076*/ 	.short	0x001c


	//----- nvinfo : EIATTR_SW_WAR
	.align		4
.L_39:
        /*0078*/ 	.byte	0x04, 0x36
        /*007a*/ 	.short	(.L_41 - .L_40)
.L_40:
        /*007c*/ 	.word	0x00000008
.L_41:


//--------------------- .nv.callgraph             --------------------------
	.section	.nv.callgraph,"",@"SHT_CUDA_CALLGRAPH"
	.align	4
	.sectionentsize	8
	.align		4
        /*0000*/ 	.word	0x00000000
	.align		4
        /*0004*/ 	.word	0xffffffff
	.align		4
        /*0008*/ 	.word	0x00000000
	.align		4
        /*000c*/ 	.word	0xfffffffe
	.align		4
        /*0010*/ 	.word	0x00000000
	.align		4
        /*0014*/ 	.word	0xfffffffd
	.align		4
        /*0018*/ 	.word	0x00000000
	.align		4
        /*001c*/ 	.word	0xfffffffc


//--------------------- .text._Z14kernelBlockSumPiS_i --------------------------
	.section	.text._Z14kernelBlockSumPiS_i,"ax",@progbits
	.align	128
        .global         _Z14kernelBlockSumPiS_i
        .type           _Z14kernelBlockSumPiS_i,@function
        .size           _Z14kernelBlockSumPiS_i,(.L_x_2 - _Z14kernelBlockSumPiS_i)
        .other          _Z14kernelBlockSumPiS_i,@"STO_CUDA_ENTRY STV_DEFAULT"
_Z14kernelBlockSumPiS_i:
.text._Z14kernelBlockSumPiS_i:
[----:B------:R-:W-:Y:S01]  /*0000*/  LDC R1, c[0x0][0x37c] ;  /* 0x0000df00ff017b82 */ /* 0x000fe20000000800 */
[----:B------:R-:W0:Y:S01]  /*0010*/  S2R R7, SR_TID.X ;  /* 0x0000000000077919 */ /* 0x000e220000002100 */
[----:B------:R-:W0:Y:S01]  /*0020*/  LDCU UR4, c[0x0][0x360] ;  /* 0x00006c00ff0477ac */ /* 0x000e220008000800 */
[----:B------:R-:W0:Y:S01]  /*0030*/  S2R R0, SR_CTAID.X ;  /* 0x0000000000007919 */ /* 0x000e220000002500 */
[----:B------:R-:W1:Y:S01]  /*0040*/  LDCU UR5, c[0x0][0x390] ;  /* 0x00007200ff0577ac */ /* 0x000e620008000800 */
[----:B0-----:R-:W-:-:S05]  /*0050*/  IMAD R7, R0, UR4, R7 ;  /* 0x0000000400077c24 */ /* 0x001fca000f8e0207 */
[----:B-1----:R-:W-:-:S13]  /*0060*/  ISETP.GE.AND P0, PT, R7, UR5, PT ;  /* 0x0000000507007c0c */ /* 0x002fda000bf06270 */
[----:B------:R-:W-:Y:S05]  /*0070*/  @P0 EXIT ;  /* 0x000000000000094d */ /* 0x000fea0003800000 */
[----:B------:R-:W0:Y:S01]  /*0080*/  LDC.64 R2, c[0x0][0x388] ;  /* 0x0000e200ff027b82 */ /* 0x000e220000000a00 */
[----:B------:R-:W1:Y:S07]  /*0090*/  LDCU.64 UR4, c[0x0][0x358] ;  /* 0x00006b00ff0477ac */ /* 0x000e6e0008000a00 */
[----:B------:R-:W2:Y:S01]  /*00a0*/  LDC.64 R4, c[0x0][0x380] ;  /* 0x0000e000ff047b82 */ /* 0x000ea20000000a00 */
[----:B0-----:R-:W-:-:S06]  /*00b0*/  IMAD.WIDE.U32 R2, R0, 0x4, R2 ;  /* 0x0000000400027825 */ /* 0x001fcc00078e0002 */
[----:B-1----:R-:W3:Y:S01]  /*00c0*/  LDG.E R2, desc[UR4][R2.64] ;  /* 0x0000000402027981 */ /* 0x002ee2000c1e1900 */
[----:B--2---:R-:W-:-:S05]  /*00d0*/  IMAD.WIDE.U32 R4, R7, 0x4, R4 ;  /* 0x0000000407047825 */ /* 0x004fca00078e0004 */
[----:B------:R-:W3:Y:S02]  /*00e0*/  LDG.E R7, desc[UR4][R4.64] ;  /* 0x0000000404077981 */ /* 0x000ee4000c1e1900 */
[----:B---3--:R-:W-:-:S05]  /*00f0*/  IADD3 R7, PT, PT, R2, R7, RZ ;  /* 0x0000000702077210 */ /* 0x008fca0007ffe0ff */
[----:B------:R-:W-:Y:S01]  /*0100*/  STG.E desc[UR4][R4.64], R7 ;  /* 0x0000000704007986 */ /* 0x000fe2000c101904 */
[----:B------:R-:W-:Y:S05]  /*0110*/  EXIT ;  /* 0x000000000000794d */ /* 0x000fea0003800000 */
.L_x_0:
[----:B------:R-:W-:-:S00]  /*0120*/  BRA `(.L_x_0) ;  /* 0xfffffffc00fc7947 */ /* 0x000fc0000383ffff */
[----:B------:R-:W-:-:S00]  /*0130*/  NOP ;  /* 0x0000000000007918 */ /* 0x000fc00000000000 */
        /* <DEDUP_REMOVED lines=12> */
.L_x_2:


//--------------------- .text._Z10kernelScanPiS_S_i --------------------------
	.section	.text._Z10kernelScanPiS_S_i,"ax",@progbits
	.align	128
        .global         _Z10kernelScanPiS_S_i
        .type           _Z10kernelScanPiS_S_i,@function
        .size           _Z10kernelScanPiS_S_i,(.L_x_3 - _Z10kernelScanPiS_S_i)
        .other          _Z10kernelScanPiS_S_i,@"STO_CUDA_ENTRY STV_DEFAULT"
_Z10kernelScanPiS_S_i:
.text._Z10kernelScanPiS_S_i:
[----:B------:R-:W-:Y:S01]  /*0000*/  LDC R1, c[0x0][0x37c] ;  /* 0x0000df00ff017b82 */ /* 0x000fe20000000800 */
[----:B------:R-:W0:Y:S01]  /*0010*/  S2R R3, SR_TID.X ;  /* 0x0000000000037919 */ /* 0x000e220000002100 */
[----:B------:R-:W0:Y:S01]  /*0020*/  LDCU UR4, c[0x0][0x360] ;  /* 0x00006c00ff0477ac */ /* 0x000e220008000800 */
[----:B------:R-:W0:Y:S01]  /*0030*/  S2R R0, SR_CTAID.X ;  /* 0x0000000000007919 */ /* 0x000e220000002500 */
[----:B------:R-:W1:Y:S01]  /*0040*/  LDCU UR5, c[0x0][0x398] ;  /* 0x00007300ff0577ac */ /* 0x000e620008000800 */
[----:B------:R-:W2:Y:S01]  /*0050*/  LDCU.64 UR6, c[0x0][0x358] ;  /* 0x00006b00ff0677ac */ /* 0x000ea20008000a00 */
[----:B0-----:R-:W-:-:S05]  /*0060*/  IMAD R2, R0, UR4, R3 ;  /* 0x0000000400027c24 */ /* 0x001fca000f8e0203 */
[----:B-1----:R-:W-:-:S13]  /*0070*/  ISETP.GE.AND P1, PT, R2, UR5, PT ;  /* 0x0000000502007c0c */ /* 0x002fda000bf26270 */
[----:B------:R-:W0:Y:S02]  /*0080*/  @!P1 LDC.64 R6, c[0x0][0x380] ;  /* 0x0000e000ff069b82 */ /* 0x000e240000000a00 */
[----:B0-----:R-:W-:-:S06]  /*0090*/  @!P1 IMAD.WIDE.U32 R6, R2, 0x4, R6 ;  /* 0x0000000402069825 */ /* 0x001fcc00078e0006 */
[----:B--2---:R-:W2:Y:S01]  /*00a0*/  @!P1 LDG.E R7, desc[UR6][R6.64] ;  /* 0x0000000606079981 */ /* 0x004ea2000c1e1900 */
[----:B------:R-:W0:Y:S01]  /*00b0*/  S2UR UR5, SR_CgaCtaId ;  /* 0x00000000000579c3 */ /* 0x000e220000008800 */
[----:B------:R-:W-:Y:S01]  /*00c0*/  UMOV UR4, 0x400 ;  /* 0x0000040000047882 */ /* 0x000fe20000000000 */
[C---:B------:R-:W-:Y:S02]  /*00d0*/  ISETP.GT.U32.AND P0, PT, R3.reuse, 0x3f, PT ;  /* 0x0000003f0300780c */ /* 0x040fe40003f04070 */
[C---:B------:R-:W-:Y:S02]  /*00e0*/  ISETP.GT.U32.AND P2, PT, R3.reuse, 0x1f, PT ;  /* 0x0000001f0300780c */ /* 0x040fe40003f44070 */
[----:B------:R-:W-:Y:S01]  /*00f0*/  ISETP.GT.U32.AND P3, PT, R3, 0x6, PT ;  /* 0x000000060300780c */ /* 0x000fe20003f64070 */
[----:B0-----:R-:W-:-:S06]  /*0100*/  ULEA UR4, UR5, UR4, 0x18 ;  /* 0x0000000405047291 */ /* 0x001fcc000f8ec0ff */
[C---:B------:R-:W-:Y:S02]  /*0110*/  LEA R4, R3.reuse, UR4, 0x2 ;  /* 0x0000000403047c11 */ /* 0x040fe4000f8e10ff */
[C---:B------:R-:W-:Y:S02]  /*0120*/  @!P0 LEA R11, R3.reuse, UR4, 0x3 ;  /* 0x00000004030b8c11 */ /* 0x040fe4000f8e18ff */
[----:B------:R-:W-:Y:S01]  /*0130*/  @!P2 LEA R10, R3, UR4, 0x4 ;  /* 0x00000004030aac11 */ /* 0x000fe2000f8e20ff */
[----:B--2---:R-:W-:Y:S04]  /*0140*/  @!P1 STS [R4], R7 ;  /* 0x0000000704009388 */ /* 0x004fe80000000800 */
[----:B------:R-:W-:Y:S01]  /*0150*/  @P1 STS [R4], RZ ;  /* 0x000000ff04001388 */ /* 0x000fe20000000800 */
[----:B------:R-:W-:Y:S06]  /*0160*/  BAR.SYNC.DEFER_BLOCKING 0x0 ;  /* 0x0000000000007b1d */ /* 0x000fec0000010000 */
[----:B------:R-:W0:Y:S02]  /*0170*/  @!P0 LDS.64 R8, [R11] ;  /* 0x000000000b088984 */ /* 0x000e240000000a00 */
[----:B0-----:R-:W-:-:S05]  /*0180*/  @!P0 IMAD.IADD R8, R8, 0x1, R9 ;  /* 0x0000000108088824 */ /* 0x001fca00078e0209 */
[----:B------:R-:W-:Y:S01]  /*0190*/  @!P0 STS [R11+0x4], R8 ;  /* 0x000004080b008388 */ /* 0x000fe20000000800 */
[----:B------:R-:W-:Y:S01]  /*01a0*/  BAR.SYNC.DEFER_BLOCKING 0x0 ;  /* 0x0000000000007b1d */ /* 0x000fe20000010000 */
[----:B------:R-:W-:-:S13]  /*01b0*/  ISETP.GT.U32.AND P0, PT, R3, 0xf, PT ;  /* 0x0000000f0300780c */ /* 0x000fda0003f04070 */
[----:B------:R-:W-:Y:S01]  /*01c0*/  @!P0 LEA R9, R3, UR4, 0x5 ;  /* 0x0000000403098c11 */ /* 0x000fe2000f8e28ff */
[----:B------:R-:W-:Y:S04]  /*01d0*/  @!P2 LDS R5, [R10+0x4] ;  /* 0x000004000a05a984 */ /* 0x000fe80000000800 */
[----:B------:R-:W0:Y:S02]  /*01e0*/  @!P2 LDS R6, [R10+0xc] ;  /* 0x00000c000a06a984 */ /* 0x000e240000000800 */
        /* <DEDUP_REMOVED lines=22> */
[----:B------:R0:W-:Y:S01]  /*0350*/  @!P0 STS [R10+0x7c], R5 ;  /* 0x00007c050a008388 */ /* 0x0001e20000000800 */
[----:B------:R-:W-:Y:S01]  /*0360*/  BAR.SYNC.DEFER_BLOCKING 0x0 ;  /* 0x0000000000007b1d */ /* 0x000fe20000010000 */
[C---:B------:R-:W-:Y:S02]  /*0370*/  ISETP.NE.AND P0, PT, R3.reuse, RZ, PT ;  /* 0x000000ff0300720c */ /* 0x040fe40003f05270 */
[----:B0-----:R-:W-:-:S03]  /*0380*/  @!P3 LEA R10, R3, UR4, 0x6 ;  /* 0x00000004030abc11 */ /* 0x001fc6000f8e30ff */
[----:B------:R-:W-:Y:S04]  /*0390*/  @!P2 LDS R6, [R11+0x7c] ;  /* 0x00007c000b06a984 */ /* 0x000fe80000000800 */
[----:B------:R-:W0:Y:S02]  /*03a0*/  @!P2 LDS R9, [R11+0xfc] ;  /* 0x0000fc000b09a984 */ /* 0x000e240000000800 */
[----:B0-----:R-:W-:-:S05]  /*03b0*/  @!P2 IMAD.IADD R6, R6, 0x1, R9 ;  /* 0x000000010606a824 */ /* 0x001fca00078e0209 */
[----:B------:R-:W-:Y:S01]  /*03c0*/  @!P2 STS [R11+0xfc], R6 ;  /* 0x0000fc060b00a388 */ /* 0x000fe20000000800 */
[----:B------:R-:W-:Y:S01]  /*03d0*/  BAR.SYNC.DEFER_BLOCKING 0x0 ;  /* 0x0000000000007b1d */ /* 0x000fe20000010000 */
[----:B------:R-:W-:-:S13]  /*03e0*/  ISETP.GT.U32.AND P2, PT, R3, 0x2, PT ;  /* 0x000000020300780c */ /* 0x000fda0003f44070 */
[----:B------:R-:W-:Y:S01]  /*03f0*/  @!P2 LEA R9, R3, UR4, 0x7 ;  /* 0x000000040309ac11 */ /* 0x000fe2000f8e38ff */
[----:B------:R-:W-:Y:S04]  /*0400*/  @!P0 LDS R7, [UR4+0xfc] ;  /* 0x0000fc04ff078984 */ /* 0x000fe80008000800 */
[----:B------:R-:W0:Y:S02]  /*0410*/  @!P0 LDS R8, [UR4+0x1fc] ;  /* 0x0001fc04ff088984 */ /* 0x000e240008000800 */
[----:B0-----:R-:W-:-:S05]  /*0420*/  @!P0 IMAD.IADD R7, R7, 0x1, R8 ;  /* 0x0000000107078824 */ /* 0x001fca00078e0208 */
[----:B------:R-:W-:Y:S01]  /*0430*/  @!P0 STS [UR4+0x1fc], R7 ;  /* 0x0001fc07ff008988 */ /* 0x000fe20008000804 */
[----:B------:R-:W-:Y:S08]  /*0440*/  BAR.SYNC.DEFER_BLOCKING 0x0 ;  /* 0x0000000000007b1d */ /* 0x000ff00000010000 */
[----:B------:R-:W-:Y:S06]  /*0450*/  BAR.SYNC.DEFER_BLOCKING 0x0 ;  /* 0x0000000000007b1d */ /* 0x000fec0000010000 */
[----:B------:R-:W-:Y:S04]  /*0460*/  @!P0 LDS R5, [UR4+0xfc] ;  /* 0x0000fc04ff058984 */ /* 0x000fe80008000800 */
[----:B------:R-:W0:Y:S02]  /*0470*/  @!P0 LDS R8, [UR4+0x17c] ;  /* 0x00017c04ff088984 */ /* 0x000e240008000800 */
[----:B0-----:R-:W-:-:S05]  /*0480*/  @!P0 IMAD.IADD R5, R5, 0x1, R8 ;  /* 0x0000000105058824 */ /* 0x001fca00078e0208 */
[----:B------:R-:W-:Y:S01]  /*0490*/  @!P0 STS [UR4+0x17c], R5 ;  /* 0x00017c05ff008988 */ /* 0x000fe20008000804 */
[----:B------:R-:W-:Y:S06]  /*04a0*/  BAR.SYNC.DEFER_BLOCKING 0x0 ;  /* 0x0000000000007b1d */ /* 0x000fec0000010000 */
        /* <DEDUP_REMOVED lines=20> */
[----:B------:R-:W-:Y:S01]  /*05f0*/  @!P2 IMAD R8, R3, 0x4, R4 ;  /* 0x000000040308a824 */ /* 0x000fe200078e0204 */
[----:B------:R-:W-:Y:S04]  /*0600*/  @!P3 LDS R6, [R14+0xc] ;  /* 0x00000c000e06b984 */ /* 0x000fe80000000800 */
[----:B------:R-:W0:Y:S02]  /*0610*/  @!P3 LDS R9, [R14+0x14] ;  /* 0x000014000e09b984 */ /* 0x000e240000000800 */
[----:B0-----:R-:W-:-:S05]  /*0620*/  @!P3 IMAD.IADD R9, R6, 0x1, R9 ;  /* 0x000000010609b824 */ /* 0x001fca00078e0209 */
[----:B------:R-:W-:Y:S01]  /*0630*/  @!P3 STS [R14+0x14], R9 ;  /* 0x000014090e00b388 */ /* 0x000fe20000000800 */
[----:B------:R-:W-:Y:S06]  /*0640*/  BAR.SYNC.DEFER_BLOCKING 0x0 ;  /* 0x0000000000007b1d */ /* 0x000fec0000010000 */
[----:B------:R-:W-:Y:S04]  /*0650*/  @!P2 LDS R3, [R8+0x4] ;  /* 0x000004000803a984 */ /* 0x000fe80000000800 */
[----:B------:R-:W0:Y:S02]  /*0660*/  @!P2 LDS R6, [R8+0x8] ;  /* 0x000008000806a984 */ /* 0x000e240000000800 */
[----:B0-----:R-:W-:-:S02]  /*0670*/  @!P2 IMAD.IADD R5, R3, 0x1, R6 ;  /* 0x000000010305a824 */ /* 0x001fc400078e0206 */
[----:B------:R-:W0:Y:S03]  /*0680*/  @!P1 LDC.64 R6, c[0x0][0x388] ;  /* 0x0000e200ff069b82 */ /* 0x000e260000000a00 */
[----:B------:R-:W-:Y:S05]  /*0690*/  @!P2 STS [R8+0x8], R5 ;  /* 0x000008050800a388 */ /* 0x000fea0000000800 */
[----:B------:R-:W-:Y:S01]  /*06a0*/  BAR.SYNC.DEFER_BLOCKING 0x0 ;  /* 0x0000000000007b1d */ /* 0x000fe20000010000 */
[----:B0-----:R-:W-:-:S05]  /*06b0*/  @!P1 IMAD.WIDE.U32 R2, R2, 0x4, R6 ;  /* 0x0000000402029825 */ /* 0x001fca00078e0006 */
[----:B------:R-:W0:Y:S04]  /*06c0*/  @!P1 LDS R11, [R4] ;  /* 0x00000000040b9984 */ /* 0x000e280000000800 */
[----:B0-----:R0:W-:Y:S01]  /*06d0*/  @!P1 STG.E desc[UR6][R2.64], R11 ;  /* 0x0000000b02009986 */ /* 0x0011e2000c101906 */
[----:B------:R-:W-:Y:S05]  /*06e0*/  @P0 EXIT ;  /* 0x000000000000094d */ /* 0x000fea0003800000 */
[----:B------:R-:W1:Y:S01]  /*06f0*/  LDS R5, [UR4+0x1fc] ;  /* 0x0001fc04ff057984 */ /* 0x000e620008000800 */
[----:B0-----:R-:W0:Y:S02]  /*0700*/  LDC.64 R2, c[0x0][0x390] ;  /* 0x0000e400ff027b82 */ /* 0x001e240000000a00 */
[----:B0-----:R-:W-:-:S05]  /*0710*/  IMAD.WIDE.U32 R2, R0, 0x4, R2 ;  /* 0x0000000400027825 */ /* 0x001fca00078e0002 */
[----:B-1----:R-:W-:Y:S01]  /*0720*/  STG.E desc[UR6][R2.64], R5 ;  /* 0x0000000502007986 */ /* 0x002fe2000c101906 */
[----:B------:R-:W-:Y:S05]  /*0730*/  EXIT ;  /* 0x000000000000794d */ /* 0x000fea0003800000 */
.L_x_1:
        /* <DEDUP_REMOVED lines=12> */
.L_x_3:


//--------------------- .nv.shared.reserved.0     --------------------------
	.section	.nv.shared.reserved.0,"aw",@nobits
	.weak		__nv_reservedSMEM_offset_0_alias
	.size		__nv_reservedSMEM_offset_0_alias, 0, 64
	.other		__nv_reservedSMEM_offset_0_alias,@"STO_CUDA_RESERVED_SHARED STV_DEFAULT"
__nv_reservedSMEM_offset_0_alias:
	.zero		0
	.zero		64


//--------------------- .nv.shared._Z10kernelScanPiS_S_i --------------------------
	.section	.nv.shared._Z10kernelScanPiS_S_i,"aw",@nobits
	.sectionflags	@""
	.align	4
.nv.shared._Z10kernelScanPiS_S_i:
	.zero		1536


//--------------------- .nv.constant0._Z14kernelBlockSumPiS_i --------------------------
	.section	.nv.constant0._Z14kernelBlockSumPiS_i,"a",@progbits
	.sectionflags	@""
	.align	4
.nv.constant0._Z14kernelBlockSumPiS_i:
	.zero		916


//--------------------- .nv.constant0._Z10kernelScanPiS_S_i --------------------------
	.section	.nv.constant0._Z10kernelScanPiS_S_i,"a",@progbits
	.sectionflags	@""
	.align	4
.nv.constant0._Z10kernelScanPiS_S_i:
	.zero		924


//--------------------- SYMBOLS --------------------------

	.type		.nv.reservedSmem.offset0,@object
	.size		.nv.reservedSmem.offset0,0x4
	.type		.nv.reservedSmem.cap,@object
	.size		.nv.reservedSmem.cap,0x4
